	.headerflags	@"EF_CUDA_TEXMODE_UNIFIED EF_CUDA_64BIT_ADDRESS EF_CUDA_ACCELERATORS EF_CUDA_SM90 EF_CUDA_VIRTUAL_SM(EF_CUDA_SM90)"
	.elftype	@"ET_EXEC"


//--------------------- .nv.info                  --------------------------
	.section	.nv.info,"",@"SHT_CUDA_INFO"
	.align	4


	//----- nvinfo : EIATTR_REGCOUNT
	.align		4
        /*0000*/ 	.byte	0x04, 0x2f
        /*0002*/ 	.short	(.L_4 - .L_3)
	.align		4
.L_3:
        /*0004*/ 	.word	index@(triton_per_fused_gather_sort_0)
        /*0008*/ 	.word	0x00000019


	//----- nvinfo : EIATTR_MIN_STACK_SIZE
	.align		4
.L_4:
        /*000c*/ 	.byte	0x04, 0x12
        /*000e*/ 	.short	(.L_6 - .L_5)
	.align		4
.L_5:
        /*0010*/ 	.word	index@(triton_per_fused_gather_sort_0)
        /*0014*/ 	.word	0x00000000


	//----- nvinfo : EIATTR_FRAME_SIZE
	.align		4
.L_6:
        /*0018*/ 	.byte	0x04, 0x11
        /*001a*/ 	.short	(.L_8 - .L_7)
	.align		4
.L_7:
        /*001c*/ 	.word	index@(triton_per_fused_gather_sort_0)
        /*0020*/ 	.word	0x00000000


	//----- nvinfo : EIATTR_MIN_STACK_SIZE
	.align		4
.L_8:
        /*0024*/ 	.byte	0x04, 0x12
        /*0026*/ 	.short	(.L_10 - .L_9)
	.align		4
.L_9:
        /*0028*/ 	.word	index@(triton_per_fused_gather_sort_0)
        /*002c*/ 	.word	0x00000000
.L_10:


//--------------------- .nv.info.triton_per_fused_gather_sort_0 --------------------------
	.section	.nv.info.triton_per_fused_gather_sort_0,"",@"SHT_CUDA_INFO"
	.sectionflags	@""
	.align	4


	//----- nvinfo : EIATTR_CUDA_API_VERSION
	.align		4
        /*0000*/ 	.byte	0x04, 0x37
        /*0002*/ 	.short	(.L_12 - .L_11)
.L_11:
        /*0004*/ 	.word	0x0000007c


	//----- nvinfo : EIATTR_KPARAM_INFO
	.align		4
.L_12:
        /*0008*/ 	.byte	0x04, 0x17
        /*000a*/ 	.short	(.L_14 - .L_13)
.L_13:
        /*000c*/ 	.word	0x00000000
        /*0010*/ 	.short	0x0004
        /*0012*/ 	.short	0x001c
        /*0014*/ 	.byte	0x00, 0xf0, 0x11, 0x00


	//----- nvinfo : EIATTR_KPARAM_INFO
	.align		4
.L_14:
        /*0018*/ 	.byte	0x04, 0x17
        /*001a*/ 	.short	(.L_16 - .L_15)
.L_15:
        /*001c*/ 	.word	0x00000000
        /*0020*/ 	.short	0x0003
        /*0022*/ 	.short	0x0018
        /*0024*/ 	.byte	0x00, 0xf0, 0x11, 0x00


	//----- nvinfo : EIATTR_KPARAM_INFO
	.align		4
.L_16:
        /*0028*/ 	.byte	0x04, 0x17
        /*002a*/ 	.short	(.L_18 - .L_17)
.L_17:
        /*002c*/ 	.word	0x00000000
        /*0030*/ 	.short	0x0002
        /*0032*/ 	.short	0x0010
        /*0034*/ 	.byte	0x00, 0xf4, 0x21, 0x00


	//----- nvinfo : EIATTR_KPARAM_INFO
	.align		4
.L_18:
        /*0038*/ 	.byte	0x04, 0x17
        /*003a*/ 	.short	(.L_20 - .L_19)
.L_19:
        /*003c*/ 	.word	0x00000000
        /*0040*/ 	.short	0x0001
        /*0042*/ 	.short	0x0008
        /*0044*/ 	.byte	0x00, 0xf4, 0x21, 0x00


	//----- nvinfo : EIATTR_KPARAM_INFO
	.align		4
.L_20:
        /*0048*/ 	.byte	0x04, 0x17
        /*004a*/ 	.short	(.L_22 - .L_21)
.L_21:
        /*004c*/ 	.word	0x00000000
        /*0050*/ 	.short	0x0000
        /*0052*/ 	.short	0x0000
        /*0054*/ 	.byte	0x00, 0xf4, 0x21, 0x00


	//----- nvinfo : EIATTR_SPARSE_MMA_MASK
	.align		4
.L_22:
        /*0058*/ 	.byte	0x03, 0x50
        /*005a*/ 	.short	0x0000


	//----- nvinfo : EIATTR_MAXREG_COUNT
	.align		4
        /*005c*/ 	.byte	0x03, 0x1b
        /*005e*/ 	.short	0x00ff


	//----- nvinfo : EIATTR_EXTERNS
	.align		4
        /*0060*/ 	.byte	0x04, 0x0f
        /*0062*/ 	.short	(.L_24 - .L_23)


	//   ....[0]....
	.align		4
.L_23:
        /*0064*/ 	.word	index@(__assertfail)


	//----- nvinfo : EIATTR_SYSCALL_OFFSETS
	.align		4
.L_24:
        /*0068*/ 	.byte	0x04, 0x46
        /*006a*/ 	.short	(.L_26 - .L_25)


	//   ....[0]....
.L_25:
        /*006c*/ 	.word	0x000007b0


	//----- nvinfo : EIATTR_EXIT_INSTR_OFFSETS
	.align		4
.L_26:
        /*0070*/ 	.byte	0x04, 0x1c
        /*0072*/ 	.short	(.L_28 - .L_27)


	//   ....[0]....
.L_27:
        /*0074*/ 	.word	0x000009b0


	//   ....[1]....
        /*0078*/ 	.word	0x000009d0


	//----- nvinfo : EIATTR_REQNTID
	.align		4
.L_28:
        /*007c*/ 	.byte	0x04, 0x10
        /*007e*/ 	.short	(.L_30 - .L_29)
.L_29:
        /*0080*/ 	.word	0x00000080
        /*0084*/ 	.word	0x00000001
        /*0088*/ 	.word	0x00000001


	//----- nvinfo : EIATTR_CRS_STACK_SIZE
	.align		4
.L_30:
        /*008c*/ 	.byte	0x04, 0x1e
        /*008e*/ 	.short	(.L_32 - .L_31)
.L_31:
        /*0090*/ 	.word	0x00000000


	//----- nvinfo : EIATTR_CBANK_PARAM_SIZE
	.align		4
.L_32:
        /*0094*/ 	.byte	0x03, 0x19
        /*0096*/ 	.short	0x0020


	//----- nvinfo : EIATTR_PARAM_CBANK
	.align		4
        /*0098*/ 	.byte	0x04, 0x0a
        /*009a*/ 	.short	(.L_34 - .L_33)
	.align		4
.L_33:
        /*009c*/ 	.word	index@(.nv.constant0.triton_per_fused_gather_sort_0)
        /*00a0*/ 	.short	0x0210
        /*00a2*/ 	.short	0x0020


	//----- nvinfo : EIATTR_SW_WAR
	.align		4
.L_34:
        /*00a4*/ 	.byte	0x04, 0x36
        /*00a6*/ 	.short	(.L_36 - .L_35)
.L_35:
        /*00a8*/ 	.word	0x00000008
.L_36:


//--------------------- .nv.callgraph             --------------------------
	.section	.nv.callgraph,"",@"SHT_CUDA_CALLGRAPH"
	.align	4
	.sectionentsize	8
	.align		4
        /*0000*/ 	.word	0x00000000
	.align		4
        /*0004*/ 	.word	0xffffffff
	.align		4
        /*0008*/ 	.word	index@(triton_per_fused_gather_sort_0)
	.align		4
        /*000c*/ 	.word	index@(__assertfail)
	.align		4
        /*0010*/ 	.word	0x00000000
	.align		4
        /*0014*/ 	.word	0xfffffffe
	.align		4
        /*0018*/ 	.word	0x00000000
	.align		4
        /*001c*/ 	.word	0xfffffffd
	.align		4
        /*0020*/ 	.word	0x00000000
	.align		4
        /*0024*/ 	.word	0xfffffffc


//--------------------- .nv.constant4             --------------------------
	.section	.nv.constant4,"a",@progbits
	.align	8
	.align		8
.nv.constant4:
        /*0000*/ 	.dword	__assertfail
	.align		8
        /*0008*/ 	.dword	assertFunc_0
	.align		8
        /*0010*/ 	.dword	assertFile_0
	.align		8
        /*0018*/ 	.dword	assertMessage_0


//--------------------- .text.triton_per_fused_gather_sort_0 --------------------------
	.section	.text.triton_per_fused_gather_sort_0,"ax",@progbits
	.sectionflags	@"SHF_BARRIERS=1"
	.align	128
        .global         triton_per_fused_gather_sort_0
        .type           triton_per_fused_gather_sort_0,@function
        .size           triton_per_fused_gather_sort_0,(.L_x_2 - triton_per_fused_gather_sort_0)
        .other          triton_per_fused_gather_sort_0,@"STO_CUDA_ENTRY STV_DEFAULT"
triton_per_fused_gather_sort_0:
.text.triton_per_fused_gather_sort_0:
[----:B------:R-:W0:Y:S02]  /*0000*/  LDC R1, c[0x0][0x28] ;  /* 0x00000a00ff017b82 */ /* 0x000e240000000800 */
[----:B------:R-:W1:Y:S01]  /*0010*/  S2R R2, SR_TID.X ;  /* 0x0000000000027919 */ /* 0x000e620000002100 */
[----:B------:R-:W2:Y:S01]  /*0020*/  LDC.64 R14, c[0x0][0x210] ;  /* 0x00008400ff0e7b82 */ /* 0x000ea20000000a00 */
[----:B------:R-:W-:Y:S02]  /*0030*/  CS2R R8, SRZ ;  /* 0x0000000000087805 */ /* 0x000fe4000001ff00 */
[----:B------:R-:W-:Y:S01]  /*0040*/  CS2R R10, SRZ ;  /* 0x00000000000a7805 */ /* 0x000fe2000001ff00 */
[----:B------:R-:W3:Y:S01]  /*0050*/  S2R R3, SR_CTAID.X ;  /* 0x0000000000037919 */ /* 0x000ee20000002500 */
[----:B------:R-:W-:Y:S02]  /*0060*/  CS2R R4, SRZ ;  /* 0x0000000000047805 */ /* 0x000fe4000001ff00 */
[----:B------:R-:W-:Y:S01]  /*0070*/  CS2R R6, SRZ ;  /* 0x0000000000067805 */ /* 0x000fe2000001ff00 */
[----:B------:R-:W-:Y:S01]  /*0080*/  ULDC.64 UR4, c[0x0][0x208] ;  /* 0x0000820000047ab9 */ /* 0x000fe20000000a00 */
[----:B-1----:R-:W-:-:S05]  /*0090*/  LOP3.LUT R2, R2, 0x7f, RZ, 0xc0, !PT ;  /* 0x0000007f02027812 */ /* 0x002fca00078ec0ff */
[----:B---3--:R-:W-:-:S04]  /*00a0*/  IMAD R2, R3, 0x80, R2 ;  /* 0x0000008003027824 */ /* 0x008fc800078e0202 */
[C---:B------:R-:W-:Y:S01]  /*00b0*/  IMAD.SHL.U32 R0, R2.reuse, 0x4, RZ ;  /* 0x0000000402007824 */ /* 0x040fe200078e00ff */
[----:B------:R-:W-:-:S03]  /*00c0*/  ISETP.GE.AND P2, PT, R2, 0x100, PT ;  /* 0x000001000200780c */ /* 0x000fc60003f46270 */
[----:B--2---:R-:W-:-:S10]  /*00d0*/  IMAD.WIDE R14, R0, 0x8, R14 ;  /* 0x00000008000e7825 */ /* 0x004fd400078e020e */
[----:B------:R-:W2:Y:S04]  /*00e0*/  @!P2 LDG.E.128 R8, desc[UR4][R14.64] ;  /* 0x000000040e08a981 */ /* 0x000ea8000c1e1d00 */
[----:B------:R-:W3:Y:S01]  /*00f0*/  @!P2 LDG.E.128 R4, desc[UR4][R14.64+0x10] ;  /* 0x000010040e04a981 */ /* 0x000ee2000c1e1d00 */
[----:B--2---:R-:W-:Y:S02]  /*0100*/  SEL R12, R8, RZ, !P2 ;  /* 0x000000ff080c7207 */ /* 0x004fe40005000000 */
[----:B------:R-:W-:Y:S02]  /*0110*/  SEL R8, R9, RZ, !P2 ;  /* 0x000000ff09087207 */ /* 0x000fe40005000000 */
[----:B---3--:R-:W-:Y:S02]  /*0120*/  SEL R3, R4, RZ, !P2 ;  /* 0x000000ff04037207 */ /* 0x008fe40005000000 */
[----:B------:R-:W-:-:S02]  /*0130*/  SEL R9, R10, RZ, !P2 ;  /* 0x000000ff0a097207 */ /* 0x000fc40005000000 */
[----:B------:R-:W-:Y:S02]  /*0140*/  SEL R4, R6, RZ, !P2 ;  /* 0x000000ff06047207 */ /* 0x000fe40005000000 */
[----:B------:R-:W-:Y:S02]  /*0150*/  SEL R11, R11, RZ, !P2 ;  /* 0x000000ff0b0b7207 */ /* 0x000fe40005000000 */
[----:B------:R-:W-:Y:S02]  /*0160*/  SEL R5, R5, RZ, !P2 ;  /* 0x000000ff05057207 */ /* 0x000fe40005000000 */
[----:B------:R-:W-:Y:S02]  /*0170*/  SEL R6, R7, RZ, !P2 ;  /* 0x000000ff07067207 */ /* 0x000fe40005000000 */
[----:B------:R-:W-:Y:S02]  /*0180*/  ISETP.GT.U32.AND P0, PT, R12, R9, PT ;  /* 0x000000090c00720c */ /* 0x000fe40003f04070 */
[----:B------:R-:W-:-:S02]  /*0190*/  ISETP.GT.U32.AND P1, PT, R3, R4, PT ;  /* 0x000000040300720c */ /* 0x000fc40003f24070 */
[----:B------:R-:W-:Y:S02]  /*01a0*/  LOP3.LUT R14, R12, R9, RZ, 0x3c, !PT ;  /* 0x000000090c0e7212 */ /* 0x000fe400078e3cff */
[----:B------:R-:W-:Y:S02]  /*01b0*/  LOP3.LUT R13, R3, R4, RZ, 0x3c, !PT ;  /* 0x00000004030d7212 */ /* 0x000fe400078e3cff */
[----:B------:R-:W-:Y:S02]  /*01c0*/  ISETP.GT.AND.EX P0, PT, R8, R11, PT, P0 ;  /* 0x0000000b0800720c */ /* 0x000fe40003f04300 */
[----:B------:R-:W-:Y:S02]  /*01d0*/  ISETP.GT.AND.EX P1, PT, R5, R6, PT, P1 ;  /* 0x000000060500720c */ /* 0x000fe40003f24310 */
[----:B------:R-:W-:Y:S02]  /*01e0*/  SEL R14, R14, RZ, P0 ;  /* 0x000000ff0e0e7207 */ /* 0x000fe40000000000 */
[----:B------:R-:W-:-:S02]  /*01f0*/  SEL R13, R13, RZ, !P1 ;  /* 0x000000ff0d0d7207 */ /* 0x000fc40004800000 */
[----:B------:R-:W-:Y:S02]  /*0200*/  LOP3.LUT R10, R8, R11, RZ, 0x3c, !PT ;  /* 0x0000000b080a7212 */ /* 0x000fe400078e3cff */
[----:B------:R-:W-:Y:S02]  /*0210*/  LOP3.LUT R7, R5, R6, RZ, 0x3c, !PT ;  /* 0x0000000605077212 */ /* 0x000fe400078e3cff */
[----:B------:R-:W-:Y:S02]  /*0220*/  LOP3.LUT R18, R14, R12, RZ, 0x3c, !PT ;  /* 0x0000000c0e127212 */ /* 0x000fe400078e3cff */
[----:B------:R-:W-:Y:S02]  /*0230*/  LOP3.LUT R19, R13, R3, RZ, 0x3c, !PT ;  /* 0x000000030d137212 */ /* 0x000fe400078e3cff */
[----:B------:R-:W-:Y:S02]  /*0240*/  SEL R10, R10, RZ, P0 ;  /* 0x000000ff0a0a7207 */ /* 0x000fe40000000000 */
[----:B------:R-:W-:-:S02]  /*0250*/  SEL R7, R7, RZ, !P1 ;  /* 0x000000ff07077207 */ /* 0x000fc40004800000 */
[----:B------:R-:W-:Y:S02]  /*0260*/  LOP3.LUT R16, R14, R9, RZ, 0x3c, !PT ;  /* 0x000000090e107212 */ /* 0x000fe400078e3cff */
[----:B------:R-:W-:Y:S02]  /*0270*/  LOP3.LUT R15, R13, R4, RZ, 0x3c, !PT ;  /* 0x000000040d0f7212 */ /* 0x000fe400078e3cff */
[----:B------:R-:W-:Y:S02]  /*0280*/  ISETP.GT.U32.AND P0, PT, R18, R19, PT ;  /* 0x000000131200720c */ /* 0x000fe40003f04070 */
[----:B------:R-:W-:Y:S02]  /*0290*/  LOP3.LUT R18, R10, R8, RZ, 0x3c, !PT ;  /* 0x000000080a127212 */ /* 0x000fe400078e3cff */
[----:B------:R-:W-:Y:S02]  /*02a0*/  LOP3.LUT R21, R7, R5, RZ, 0x3c, !PT ;  /* 0x0000000507157212 */ /* 0x000fe400078e3cff */
[----:B------:R-:W-:-:S02]  /*02b0*/  ISETP.GT.U32.AND P1, PT, R16, R15, PT ;  /* 0x0000000f1000720c */ /* 0x000fc40003f24070 */
[----:B------:R-:W-:Y:S02]  /*02c0*/  LOP3.LUT R16, R10, R11, RZ, 0x3c, !PT ;  /* 0x0000000b0a107212 */ /* 0x000fe400078e3cff */
[----:B------:R-:W-:Y:S02]  /*02d0*/  LOP3.LUT R17, R7, R6, RZ, 0x3c, !PT ;  /* 0x0000000607117212 */ /* 0x000fe400078e3cff */
[----:B------:R-:W-:Y:S02]  /*02e0*/  ISETP.GT.AND.EX P0, PT, R18, R21, PT, P0 ;  /* 0x000000151200720c */ /* 0x000fe40003f04300 */
[----:B------:R-:W-:Y:S02]  /*02f0*/  LOP3.LUT R19, R19, R14, R12, 0x96, !PT ;  /* 0x0000000e13137212 */ /* 0x000fe400078e960c */
[----:B------:R-:W-:Y:S02]  /*0300*/  ISETP.GT.AND.EX P1, PT, R16, R17, PT, P1 ;  /* 0x000000111000720c */ /* 0x000fe40003f24310 */
[----:B------:R-:W-:-:S02]  /*0310*/  LOP3.LUT R15, R15, R14, R9, 0x96, !PT ;  /* 0x0000000e0f0f7212 */ /* 0x000fc400078e9609 */
[----:B------:R-:W-:Y:S02]  /*0320*/  SEL R19, R19, RZ, P0 ;  /* 0x000000ff13137207 */ /* 0x000fe40000000000 */
[----:B------:R-:W-:Y:S02]  /*0330*/  LOP3.LUT R16, R21, R10, R8, 0x96, !PT ;  /* 0x0000000a15107212 */ /* 0x000fe400078e9608 */
[----:B------:R-:W-:Y:S02]  /*0340*/  LOP3.LUT R17, R17, R10, R11, 0x96, !PT ;  /* 0x0000000a11117212 */ /* 0x000fe400078e960b */
[----:B------:R-:W-:Y:S02]  /*0350*/  SEL R15, R15, RZ, P1 ;  /* 0x000000ff0f0f7207 */ /* 0x000fe40000800000 */
[----:B------:R-:W-:Y:S02]  /*0360*/  LOP3.LUT R3, R19, R13, R3, 0x96, !PT ;  /* 0x0000000d13037212 */ /* 0x000fe400078e9603 */
[----:B------:R-:W-:-:S02]  /*0370*/  LOP3.LUT R19, R19, R14, R12, 0x96, !PT ;  /* 0x0000000e13137212 */ /* 0x000fc400078e960c */
[----:B------:R-:W-:Y:S02]  /*0380*/  SEL R16, R16, RZ, P0 ;  /* 0x000000ff10107207 */ /* 0x000fe40000000000 */
[----:B------:R-:W-:Y:S02]  /*0390*/  SEL R12, R17, RZ, P1 ;  /* 0x000000ff110c7207 */ /* 0x000fe40000800000 */
[----:B------:R-:W-:Y:S02]  /*03a0*/  LOP3.LUT R14, R15, R14, R9, 0x96, !PT ;  /* 0x0000000e0f0e7212 */ /* 0x000fe400078e9609 */
[----:B------:R-:W-:Y:S02]  /*03b0*/  LOP3.LUT R4, R15, R13, R4, 0x96, !PT ;  /* 0x0000000d0f047212 */ /* 0x000fe400078e9604 */
[----:B------:R-:W-:Y:S02]  /*03c0*/  LOP3.LUT R8, R16, R10, R8, 0x96, !PT ;  /* 0x0000000a10087212 */ /* 0x000fe400078e9608 */
[----:B------:R-:W-:-:S02]  /*03d0*/  LOP3.LUT R9, R12, R10, R11, 0x96, !PT ;  /* 0x0000000a0c097212 */ /* 0x000fc400078e960b */
[----:B------:R-:W-:Y:S02]  /*03e0*/  ISETP.GT.U32.AND P0, PT, R19, R14, PT ;  /* 0x0000000e1300720c */ /* 0x000fe40003f04070 */
[----:B------:R-:W-:Y:S02]  /*03f0*/  LOP3.LUT R10, R16, R7, R5, 0x96, !PT ;  /* 0x00000007100a7212 */ /* 0x000fe400078e9605 */
[----:B------:R-:W-:Y:S02]  /*0400*/  LOP3.LUT R7, R12, R7, R6, 0x96, !PT ;  /* 0x000000070c077212 */ /* 0x000fe400078e9606 */
[----:B------:R-:W-:Y:S02]  /*0410*/  ISETP.GT.U32.AND P1, PT, R3, R4, PT ;  /* 0x000000040300720c */ /* 0x000fe40003f24070 */
[----:B------:R-:W-:Y:S02]  /*0420*/  ISETP.GT.AND.EX P0, PT, R8, R9, PT, P0 ;  /* 0x000000090800720c */ /* 0x000fe40003f04300 */
[----:B------:R-:W-:-:S02]  /*0430*/  LOP3.LUT R22, R9, R8, RZ, 0x3c, !PT ;  /* 0x0000000809167212 */ /* 0x000fc400078e3cff */
[----:B------:R-:W-:Y:S02]  /*0440*/  LOP3.LUT R16, R7, R10, RZ, 0x3c, !PT ;  /* 0x0000000a07107212 */ /* 0x000fe400078e3cff */
[----:B------:R-:W-:Y:S02]  /*0450*/  ISETP.GT.AND.EX P1, PT, R10, R7, PT, P1 ;  /* 0x000000070a00720c */ /* 0x000fe40003f24310 */
[----:B------:R-:W-:Y:S02]  /*0460*/  LOP3.LUT R6, R14, R19, RZ, 0x3c, !PT ;  /* 0x000000130e067212 */ /* 0x000fe400078e3cff */
[----:B------:R-:W-:Y:S02]  /*0470*/  LOP3.LUT R5, R4, R3, RZ, 0x3c, !PT ;  /* 0x0000000304057212 */ /* 0x000fe400078e3cff */
[----:B------:R-:W-:Y:S02]  /*0480*/  SEL R22, R22, RZ, P0 ;  /* 0x000000ff16167207 */ /* 0x000fe40000000000 */
[----:B------:R-:W-:-:S02]  /*0490*/  SEL R16, R16, RZ, P1 ;  /* 0x000000ff10107207 */ /* 0x000fc40000800000 */
[----:B------:R-:W-:Y:S02]  /*04a0*/  SEL R6, R6, RZ, P0 ;  /* 0x000000ff06067207 */ /* 0x000fe40000000000 */
[----:B------:R-:W-:Y:S02]  /*04b0*/  SEL R5, R5, RZ, P1 ;  /* 0x000000ff05057207 */ /* 0x000fe40000800000 */
[C---:B------:R-:W-:Y:S02]  /*04c0*/  LOP3.LUT R9, R22.reuse, R9, RZ, 0x3c, !PT ;  /* 0x0000000916097212 */ /* 0x040fe400078e3cff */
[----:B------:R-:W-:Y:S02]  /*04d0*/  LOP3.LUT R22, R22, R8, RZ, 0x3c, !PT ;  /* 0x0000000816167212 */ /* 0x000fe400078e3cff */
[----:B------:R-:W-:Y:S02]  /*04e0*/  LOP3.LUT R17, R16, R10, RZ, 0x3c, !PT ;  /* 0x0000000a10117212 */ /* 0x000fe400078e3cff */
[----:B------:R-:W-:-:S02]  /*04f0*/  LOP3.LUT R14, R6, R14, RZ, 0x3c, !PT ;  /* 0x0000000e060e7212 */ /* 0x000fc400078e3cff */
[----:B------:R-:W-:Y:S02]  /*0500*/  LOP3.LUT R19, R6, R19, RZ, 0x3c, !PT ;  /* 0x0000001306137212 */ /* 0x000fe400078e3cff */
[C---:B------:R-:W-:Y:S02]  /*0510*/  LOP3.LUT R6, R5.reuse, R4, RZ, 0x3c, !PT ;  /* 0x0000000405067212 */ /* 0x040fe400078e3cff */
[----:B------:R-:W-:Y:S02]  /*0520*/  LOP3.LUT R16, R16, R7, RZ, 0x3c, !PT ;  /* 0x0000000710107212 */ /* 0x000fe400078e3cff */
[----:B------:R-:W-:Y:S02]  /*0530*/  SHF.R.U32.HI R18, RZ, 0x1d, R17 ;  /* 0x0000001dff127819 */ /* 0x000fe40000011611 */
[----:B------:R-:W-:Y:S02]  /*0540*/  SHF.R.U32.HI R4, RZ, 0x1d, R22 ;  /* 0x0000001dff047819 */ /* 0x000fe40000011616 */
[----:B------:R-:W-:-:S02]  /*0550*/  LOP3.LUT R5, R5, R3, RZ, 0x3c, !PT ;  /* 0x0000000305057212 */ /* 0x000fc400078e3cff */
[----:B------:R-:W-:Y:S02]  /*0560*/  SHF.R.U32.HI R15, RZ, 0x1d, R16 ;  /* 0x0000001dff0f7819 */ /* 0x000fe40000011610 */
[----:B------:R-:W-:Y:S02]  /*0570*/  SHF.R.U32.HI R3, RZ, 0x1d, R9 ;  /* 0x0000001dff037819 */ /* 0x000fe40000011609 */
[----:B------:R-:W-:Y:S02]  /*0580*/  LOP3.LUT R18, R18, 0x4, RZ, 0xc0, !PT ;  /* 0x0000000412127812 */ /* 0x000fe400078ec0ff */
[----:B------:R-:W-:Y:S02]  /*0590*/  LOP3.LUT R4, R4, 0x4, RZ, 0xc0, !PT ;  /* 0x0000000404047812 */ /* 0x000fe400078ec0ff */
[----:B------:R-:W-:Y:S02]  /*05a0*/  LOP3.LUT R15, R15, 0x4, RZ, 0xc0, !PT ;  /* 0x000000040f0f7812 */ /* 0x000fe400078ec0ff */
[----:B------:R-:W-:-:S02]  /*05b0*/  LOP3.LUT R3, R3, 0x4, RZ, 0xc0, !PT ;  /* 0x0000000403037812 */ /* 0x000fc400078ec0ff */
[----:B------:R-:W-:Y:S02]  /*05c0*/  IADD3 R18, P0, R18, R5, RZ ;  /* 0x0000000512127210 */ /* 0x000fe40007f1e0ff */
[----:B------:R-:W-:Y:S02]  /*05d0*/  IADD3 R19, P1, R4, R19, RZ ;  /* 0x0000001304137210 */ /* 0x000fe40007f3e0ff */
[----:B------:R-:W-:Y:S01]  /*05e0*/  IADD3 R15, P3, R15, R6, RZ ;  /* 0x000000060f0f7210 */ /* 0x000fe20007f7e0ff */
[----:B------:R-:W-:Y:S01]  /*05f0*/  IMAD.X R17, RZ, RZ, R17, P0 ;  /* 0x000000ffff117224 */ /* 0x000fe200000e0611 */
[----:B------:R-:W-:Y:S01]  /*0600*/  IADD3 R14, P4, R3, R14, RZ ;  /* 0x0000000e030e7210 */ /* 0x000fe20007f9e0ff */
[----:B------:R-:W-:Y:S01]  /*0610*/  IMAD.X R22, RZ, RZ, R22, P1 ;  /* 0x000000ffff167224 */ /* 0x000fe200008e0616 */
[----:B------:R-:W-:Y:S01]  /*0620*/  LOP3.LUT R3, R19, R18, RZ, 0xfc, !PT ;  /* 0x0000001213037212 */ /* 0x000fe200078efcff */
[----:B------:R-:W-:Y:S02]  /*0630*/  IMAD.X R16, RZ, RZ, R16, P3 ;  /* 0x000000ffff107224 */ /* 0x000fe400018e0610 */
[----:B------:R-:W-:Y:S01]  /*0640*/  IMAD.X R9, RZ, RZ, R9, P4 ;  /* 0x000000ffff097224 */ /* 0x000fe200020e0609 */
[----:B------:R-:W-:-:S02]  /*0650*/  LOP3.LUT R3, R3, R14, R15, 0xfe, !PT ;  /* 0x0000000e03037212 */ /* 0x000fc400078efe0f */
[----:B------:R-:W-:Y:S02]  /*0660*/  LOP3.LUT R4, R22, R17, RZ, 0xfc, !PT ;  /* 0x0000001116047212 */ /* 0x000fe400078efcff */
[----:B------:R-:W-:Y:S02]  /*0670*/  ISETP.GE.U32.AND P0, PT, R3, 0x4, PT ;  /* 0x000000040300780c */ /* 0x000fe40003f06070 */
[----:B------:R-:W-:-:S04]  /*0680*/  LOP3.LUT R3, R4, R9, R16, 0xfe, !PT ;  /* 0x0000000904037212 */ /* 0x000fc800078efe10 */
[----:B------:R-:W-:-:S04]  /*0690*/  ISETP.GE.U32.AND.EX P0, PT, R3, RZ, PT, P0 ;  /* 0x000000ff0300720c */ /* 0x000fc80003f06100 */
[----:B------:R-:W-:-:S13]  /*06a0*/  ISETP.GT.OR P0, PT, R2, 0xff, !P0 ;  /* 0x000000ff0200780c */ /* 0x000fda0004704670 */
[----:B------:R-:W-:Y:S05]  /*06b0*/  @P0 BRA `(.L_x_0) ;  /* 0x0000000000400947 */ /* 0x000fea0003800000 */
[----:B------:R-:W-:Y:S01]  /*06c0*/  MOV R2, 0x0 ;  /* 0x0000000000027802 */ /* 0x000fe20000000f00 */
[----:B------:R-:W-:Y:S01]  /*06d0*/  ULDC.64 UR6, c[0x4][0x18] ;  /* 0x0100060000067ab9 */ /* 0x000fe20000000a00 */
[----:B------:R-:W-:Y:S01]  /*06e0*/  ULDC.64 UR8, c[0x4][0x8] ;  /* 0x0100020000087ab9 */ /* 0x000fe20000000a00 */
[----:B------:R-:W-:Y:S02]  /*06f0*/  IMAD.U32 R4, RZ, RZ, UR6 ;  /* 0x00000006ff047e24 */ /* 0x000fe4000f8e00ff */
[----:B------:R-:W-:Y:S01]  /*0700*/  IMAD.U32 R5, RZ, RZ, UR7 ;  /* 0x00000007ff057e24 */ /* 0x000fe2000f8e00ff */
[----:B------:R-:W1:Y:S01]  /*0710*/  LDC.64 R2, c[0x4][R2] ;  /* 0x0100000002027b82 */ /* 0x000e620000000a00 */
[----:B------:R-:W-:Y:S01]  /*0720*/  ULDC.64 UR6, c[0x4][0x10] ;  /* 0x0100040000067ab9 */ /* 0x000fe20000000a00 */
[----:B------:R-:W-:Y:S02]  /*0730*/  IMAD.U32 R10, RZ, RZ, UR8 ;  /* 0x00000008ff0a7e24 */ /* 0x000fe4000f8e00ff */
[----:B------:R-:W-:-:S02]  /*0740*/  IMAD.U32 R6, RZ, RZ, UR6 ;  /* 0x00000006ff067e24 */ /* 0x000fc4000f8e00ff */
[----:B------:R-:W-:Y:S02]  /*0750*/  IMAD.U32 R7, RZ, RZ, UR7 ;  /* 0x00000007ff077e24 */ /* 0x000fe4000f8e00ff */
[----:B------:R-:W-:Y:S02]  /*0760*/  IMAD.U32 R11, RZ, RZ, UR9 ;  /* 0x00000009ff0b7e24 */ /* 0x000fe4000f8e00ff */
[----:B------:R-:W-:Y:S02]  /*0770*/  IMAD.MOV.U32 R8, RZ, RZ, 0x29 ;  /* 0x00000029ff087424 */ /* 0x000fe400078e00ff */
[----:B------:R-:W-:Y:S02]  /*0780*/  IMAD.MOV.U32 R12, RZ, RZ, 0x1 ;  /* 0x00000001ff0c7424 */ /* 0x000fe400078e00ff */
[----:B------:R-:W-:-:S07]  /*0790*/  IMAD.MOV.U32 R13, RZ, RZ, RZ ;  /* 0x000000ffff0d7224 */ /* 0x000fce00078e00ff */
[----:B------:R-:W-:-:S07]  /*07a0*/  LEPC R20, `(.L_x_0) ;  /* 0x000000001014794e */ /* 0x000fce0000000000 */
[----:B01----:R-:W-:Y:S05]  /*07b0*/  CALL.ABS.NOINC R2 ;  /* 0x0000000002007343 */ /* 0x003fea0003c00000 */
.L_x_0:
[----:B------:R-:W-:Y:S05]  /*07c0*/  WARPSYNC.ALL ;  /* 0x0000000000007948 */ /* 0x000fea0003800000 */
[----:B------:R-:W-:Y:S01]  /*07d0*/  BAR.SYNC.DEFER_BLOCKING 0x0 ;  /* 0x0000000000007b1d */ /* 0x000fe20000010000 */
[----:B------:R-:W-:Y:S01]  /*07e0*/  IMAD.SHL.U32 R8, R0, 0x4, RZ ;  /* 0x0000000400087824 */ /* 0x000fe200078e00ff */
[----:B------:R-:W-:-:S04]  /*07f0*/  SHF.R.S32.HI R3, RZ, 0x1f, R0 ;  /* 0x0000001fff037819 */ /* 0x000fc80000011400 */
[----:B------:R-:W-:Y:S01]  /*0800*/  ULDC.64 UR6, c[0x0][0x218] ;  /* 0x0000860000067ab9 */ /* 0x000fe20000000a00 */
[----:B------:R-:W-:Y:S02]  /*0810*/  SHF.L.U64.HI R0, R0, 0x2, R3 ;  /* 0x0000000200007819 */ /* 0x000fe40000010203 */
[C---:B------:R-:W-:Y:S02]  /*0820*/  LEA R5, P0, R19.reuse, UR6, 0x2 ;  /* 0x0000000613057c11 */ /* 0x040fe4000f8010ff */
[----:B------:R-:W-:Y:S02]  /*0830*/  LEA R11, P1, R14, UR6, 0x2 ;  /* 0x000000060e0b7c11 */ /* 0x000fe4000f8210ff */
[----:B------:R-:W-:Y:S02]  /*0840*/  LEA.HI.X R19, R19, UR7, R22, 0x2, P0 ;  /* 0x0000000713137c11 */ /* 0x000fe400080f1416 */
[----:B------:R-:W-:Y:S02]  /*0850*/  IADD3 R2, P0, R8, R5, RZ ;  /* 0x0000000508027210 */ /* 0x000fe40007f1e0ff */
[----:B------:R-:W-:-:S02]  /*0860*/  CS2R R4, SRZ ;  /* 0x0000000000047805 */ /* 0x000fc4000001ff00 */
[----:B------:R-:W-:Y:S02]  /*0870*/  LEA R13, P3, R18, UR6, 0x2 ;  /* 0x00000006120d7c11 */ /* 0x000fe4000f8610ff */
[C---:B------:R-:W-:Y:S01]  /*0880*/  LEA R7, P4, R15.reuse, UR6, 0x2 ;  /* 0x000000060f077c11 */ /* 0x040fe2000f8810ff */
[----:B------:R-:W-:Y:S01]  /*0890*/  IMAD.X R3, R0, 0x1, R19, P0 ;  /* 0x0000000100037824 */ /* 0x000fe200000e0613 */
[----:B------:R-:W-:Y:S02]  /*08a0*/  LEA.HI.X R9, R14, UR7, R9, 0x2, P1 ;  /* 0x000000070e097c11 */ /* 0x000fe400088f1409 */
[----:B------:R-:W-:Y:S02]  /*08b0*/  LEA.HI.X R17, R18, UR7, R17, 0x2, P3 ;  /* 0x0000000712117c11 */ /* 0x000fe400098f1411 */
[----:B------:R-:W-:Y:S01]  /*08c0*/  LEA.HI.X R15, R15, UR7, R16, 0x2, P4 ;  /* 0x000000070f0f7c11 */ /* 0x000fe2000a0f1410 */
[----:B------:R1:W5:Y:S01]  /*08d0*/  @!P2 LDG.E.EL R4, desc[UR4][R2.64] ;  /* 0x000000040204a981 */ /* 0x000362000c2e1900 */
[----:B------:R-:W-:Y:S01]  /*08e0*/  IADD3 R10, P0, R11, R8, RZ ;  /* 0x000000080b0a7210 */ /* 0x000fe20007f1e0ff */
[----:B------:R-:W-:Y:S01]  /*08f0*/  ULDC.64 UR6, c[0x0][0x220] ;  /* 0x0000880000067ab9 */ /* 0x000fe20000000a00 */
[----:B------:R-:W-:-:S02]  /*0900*/  IADD3 R12, P1, R13, R8, RZ ;  /* 0x000000080d0c7210 */ /* 0x000fc40007f3e0ff */
[----:B------:R-:W-:Y:S02]  /*0910*/  IADD3 R14, P3, R7, R8, RZ ;  /* 0x00000008070e7210 */ /* 0x000fe40007f7e0ff */
[----:B------:R-:W-:Y:S01]  /*0920*/  CS2R R6, SRZ ;  /* 0x0000000000067805 */ /* 0x000fe2000001ff00 */
[--C-:B------:R-:W-:Y:S02]  /*0930*/  IMAD.X R11, R9, 0x1, R0.reuse, P0 ;  /* 0x00000001090b7824 */ /* 0x100fe400000e0600 */
[--C-:B------:R-:W-:Y:S02]  /*0940*/  IMAD.X R13, R17, 0x1, R0.reuse, P1 ;  /* 0x00000001110d7824 */ /* 0x100fe400008e0600 */
[----:B------:R-:W-:Y:S01]  /*0950*/  IMAD.X R15, R15, 0x1, R0, P3 ;  /* 0x000000010f0f7824 */ /* 0x000fe200018e0600 */
[----:B------:R1:W5:Y:S04]  /*0960*/  @!P2 LDG.E.EL R5, desc[UR4][R10.64] ;  /* 0x000000040a05a981 */ /* 0x000368000c2e1900 */
[----:B------:R1:W5:Y:S04]  /*0970*/  @!P2 LDG.E.EL R6, desc[UR4][R12.64] ;  /* 0x000000040c06a981 */ /* 0x000368000c2e1900 */
[----:B------:R1:W5:Y:S01]  /*0980*/  @!P2 LDG.E.EL R7, desc[UR4][R14.64] ;  /* 0x000000040e07a981 */ /* 0x000362000c2e1900 */
[----:B------:R-:W-:-:S04]  /*0990*/  IADD3 R8, P0, R8, UR6, RZ ;  /* 0x0000000608087c10 */ /* 0x000fc8000ff1e0ff */
[----:B------:R-:W-:Y:S01]  /*09a0*/  IADD3.X R9, R0, UR7, RZ, P0, !PT ;  /* 0x0000000700097c10 */ /* 0x000fe200087fe4ff */
[----:B------:R-:W-:Y:S08]  /*09b0*/  @P2 EXIT ;  /* 0x000000000000294d */ /* 0x000ff00003800000 */
[----:B-----5:R-:W-:Y:S01]  /*09c0*/  STG.E.128 desc[UR4][R8.64], R4 ;  /* 0x0000000408007986 */ /* 0x020fe2000c101d04 */
[----:B------:R-:W-:Y:S05]  /*09d0*/  EXIT ;  /* 0x000000000000794d */ /* 0x000fea0003800000 */
.L_x_1:
[----:B------:R-:W-:-:S00]  /*09e0*/  BRA `(.L_x_1) ;  /* 0xfffffffc00fc7947 */ /* 0x000fc0000383ffff */
[----:B------:R-:W-:-:S00]  /*09f0*/  NOP ;  /* 0x0000000000007918 */ /* 0x000fc00000000000 */
        /* <DEDUP_REMOVED lines=8> */
.L_x_2:


//--------------------- .nv.global.init           --------------------------
	.section	.nv.global.init,"aw",@progbits
.nv.global.init:
	.type		assertFunc_0,@object
	.size		assertFunc_0,(assertMessage_0 - assertFunc_0)
assertFunc_0:
        /*0000*/ 	.byte	0x75, 0x6e, 0x6b, 0x6e, 0x6f, 0x77, 0x6e, 0x00
	.type		assertMessage_0,@object
	.size		assertMessage_0,(assertFile_0 - assertMessage_0)
assertMessage_0:
        /*0008*/ 	.byte	0x69, 0x6e, 0x64, 0x65, 0x78, 0x20, 0x6f, 0x75, 0x74, 0x20, 0x6f, 0x66, 0x20, 0x62, 0x6f, 0x75
        /*0018*/ 	.byte	0x6e, 0x64, 0x73, 0x3a, 0x20, 0x30, 0x20, 0x3c, 0x3d, 0x20, 0x74, 0x6d, 0x70, 0x31, 0x30, 0x20
        /*0028*/ 	.byte	0x3c, 0x20, 0x34, 0x00
	.type		assertFile_0,@object
	.size		assertFile_0,(.L_1 - assertFile_0)
assertFile_0:
        /*002c*/ 	.byte	0x69, 0x6e, 0x64, 0x75, 0x63, 0x74, 0x6f, 0x72, 0x5f, 0x63, 0x61, 0x63, 0x68, 0x65, 0x2f, 0x66
        /*003c*/ 	.byte	0x63, 0x2f, 0x63, 0x66, 0x63, 0x62, 0x64, 0x66, 0x6c, 0x34, 0x76, 0x6f, 0x32, 0x67, 0x36, 0x36
        /*004c*/ 	.byte	0x6a, 0x35, 0x75, 0x63, 0x66, 0x76, 0x6c, 0x71, 0x34, 0x77, 0x6c, 0x69, 0x6b, 0x32, 0x73, 0x6b
        /*005c*/ 	.byte	0x68, 0x6f, 0x35, 0x78, 0x61, 0x6f, 0x61, 0x6f, 0x68, 0x76, 0x32, 0x68, 0x63, 0x36, 0x6a, 0x66
        /*006c*/ 	.byte	0x6c, 0x79, 0x36, 0x7a, 0x61, 0x35, 0x2e, 0x70, 0x79, 0x00
.L_1:


//--------------------- .nv.constant0.triton_per_fused_gather_sort_0 --------------------------
	.section	.nv.constant0.triton_per_fused_gather_sort_0,"a",@progbits
	.sectionflags	@""
	.align	4
.nv.constant0.triton_per_fused_gather_sort_0:
	.zero		560


//--------------------- SYMBOLS --------------------------

	.type		__assertfail,@function
